//
// Generated by NVIDIA NVVM Compiler
//
// Compiler Build ID: CL-36424714
// Cuda compilation tools, release 13.0, V13.0.88
// Based on NVVM 20.0.0
//

.version 9.0
.target sm_100
.address_size 64

	// .globl	_Z7kernel1Pd

.visible .entry _Z7kernel1Pd(
	.param .u64 .ptr .align 1 _Z7kernel1Pd_param_0
)
{
	.reg .pred 	%p<4>;
	.reg .b32 	%r<17>;
	.reg .b64 	%rd<6>;
	.reg .b64 	%fd<9>;

	ld.param.u64 	%rd2, [_Z7kernel1Pd_param_0];
	mov.u32 	%r9, %ctaid.x;
	mov.u32 	%r10, %ntid.x;
	mov.u32 	%r11, %tid.x;
	mad.lo.s32 	%r1, %r9, %r10, %r11;
	setp.gt.s32 	%p1, %r1, 8190;
	@%p1 bra 	$L__BB0_5;
	cvta.to.global.u64 	%rd3, %rd2;
	add.s64 	%rd1, %rd3, 131072;
	add.s32 	%r2, %r1, 1;
	mov.b32 	%r14, 0;
$L__BB0_2:
	mov.b32 	%r16, 0;
	mov.u32 	%r15, %r2;
$L__BB0_3:
	mul.wide.s32 	%rd4, %r15, 8;
	add.s64 	%rd5, %rd1, %rd4;
	ld.global.f64 	%fd1, [%rd5+-131072];
	ld.global.f64 	%fd2, [%rd5+-65536];
	add.f64 	%fd3, %fd1, %fd2;
	ld.global.f64 	%fd4, [%rd5];
	add.f64 	%fd5, %fd3, %fd4;
	st.global.f64 	[%rd5+-65536], %fd5;
	add.f64 	%fd6, %fd5, %fd4;
	ld.global.f64 	%fd7, [%rd5+65536];
	add.f64 	%fd8, %fd6, %fd7;
	st.global.f64 	[%rd5], %fd8;
	add.s32 	%r16, %r16, 2;
	add.s32 	%r15, %r15, 16384;
	setp.ne.s32 	%p2, %r16, 8190;
	@%p2 bra 	$L__BB0_3;
	add.s32 	%r14, %r14, 1;
	setp.ne.s32 	%p3, %r14, 100;
	@%p3 bra 	$L__BB0_2;
$L__BB0_5:
	ret;

}
	// .globl	_Z7kernel2Pd
.visible .entry _Z7kernel2Pd(
	.param .u64 .ptr .align 1 _Z7kernel2Pd_param_0
)
{
	.reg .pred 	%p<5>;
	.reg .b32 	%r<15>;
	.reg .b64 	%rd<7>;
	.reg .b64 	%fd<31>;

	ld.param.u64 	%rd4, [_Z7kernel2Pd_param_0];
	cvta.to.global.u64 	%rd1, %rd4;
	mov.u32 	%r7, %ctaid.x;
	mov.u32 	%r8, %ntid.x;
	mov.u32 	%r9, %tid.x;
	mad.lo.s32 	%r1, %r7, %r8, %r9;
	setp.gt.s32 	%p1, %r1, 8198;
	@%p1 bra 	$L__BB1_7;
	add.s32 	%r2, %r1, 1;
	mul.wide.s32 	%rd5, %r1, 8;
	add.s64 	%rd2, %rd1, %rd5;
	mov.b32 	%r13, 0;
$L__BB1_2:
	ld.global.f64 	%fd29, [%rd2+8];
	mov.b32 	%r14, 1;
$L__BB1_3:
	mad.lo.s32 	%r12, %r14, 8200, %r2;
	mul.wide.s32 	%rd6, %r12, 8;
	add.s64 	%rd3, %rd1, %rd6;
	ld.global.f64 	%fd7, [%rd3];
	ld.global.f64 	%fd8, [%rd3+65600];
	ld.global.f64 	%fd9, [%rd3+131200];
	add.f64 	%fd10, %fd29, %fd7;
	add.f64 	%fd11, %fd10, %fd8;
	add.f64 	%fd12, %fd8, %fd11;
	add.f64 	%fd13, %fd9, %fd12;
	st.global.f64 	[%rd3], %fd11;
	st.global.f64 	[%rd3+65600], %fd13;
	ld.global.f64 	%fd14, [%rd3+196800];
	add.f64 	%fd15, %fd9, %fd13;
	add.f64 	%fd16, %fd15, %fd14;
	add.f64 	%fd17, %fd14, %fd16;
	ld.global.f64 	%fd18, [%rd3+262400];
	add.f64 	%fd19, %fd18, %fd17;
	st.global.f64 	[%rd3+131200], %fd16;
	st.global.f64 	[%rd3+196800], %fd19;
	ld.global.f64 	%fd20, [%rd3+328000];
	ld.global.f64 	%fd3, [%rd3+393600];
	add.f64 	%fd21, %fd19, %fd18;
	add.f64 	%fd22, %fd21, %fd20;
	add.f64 	%fd23, %fd20, %fd22;
	add.f64 	%fd29, %fd3, %fd23;
	st.global.f64 	[%rd3+262400], %fd22;
	st.global.f64 	[%rd3+328000], %fd29;
	setp.gt.u32 	%p2, %r14, 8192;
	@%p2 bra 	$L__BB1_5;
	ld.global.f64 	%fd24, [%rd3+459200];
	add.f64 	%fd25, %fd3, %fd29;
	add.f64 	%fd26, %fd25, %fd24;
	add.f64 	%fd27, %fd24, %fd26;
	ld.global.f64 	%fd28, [%rd3+524800];
	add.f64 	%fd29, %fd28, %fd27;
	st.global.f64 	[%rd3+393600], %fd26;
	st.global.f64 	[%rd3+459200], %fd29;
$L__BB1_5:
	add.s32 	%r5, %r14, 8;
	setp.lt.u32 	%p3, %r14, 8191;
	mov.u32 	%r14, %r5;
	@%p3 bra 	$L__BB1_3;
	add.s32 	%r13, %r13, 1;
	setp.ne.s32 	%p4, %r13, 100;
	@%p4 bra 	$L__BB1_2;
$L__BB1_7:
	ret;

}


// ===== COMPILED SASS (sm_100) =====

	.target	sm_100

	.elftype	@"ET_EXEC"


//--------------------- .note.nv.tkinfo           --------------------------
	.section	.note.nv.tkinfo,"",@"SHT_NOTE"
	.sectionflags	@"SHF_NOTE_NV_TKINFO"
	.tkinfo
        /*0018*/ 	.word	0x00000002
        /*0030*/ 	.string	""
        /*0030*/ 	.string	"ptxas"
        /*0030*/ 	.string	"Cuda compilation tools, release 13.0, V13.0.88"
        /*0030*/ 	.string	"Build cuda_13.0.r13.0/compiler.36424714_0"
        /*0030*/ 	.string	"-arch sm_100 -m 64 "



//--------------------- .note.nv.cuinfo           --------------------------
	.section	.note.nv.cuinfo,"",@"SHT_NOTE"
	.sectionflags	@"SHF_NOTE_NV_CUINFO"
        /*0018*/ 	.short	0x0002
        /*001a*/ 	.short	0x0064
        /*001c*/ 	.short	0x0082
	.zero		2


//--------------------- .nv.info                  --------------------------
	.section	.nv.info,"",@"SHT_CUDA_INFO"
	.align	4


	//----- nvinfo : EIATTR_REGCOUNT
	.align		4
        /*0000*/ 	.byte	0x04, 0x2f
        /*0002*/ 	.short	(.L_1 - .L_0)
	.align		4
.L_0:
        /*0004*/ 	.word	index@(_Z7kernel1Pd)
        /*0008*/ 	.word	0x0000001a


	//----- nvinfo : EIATTR_FRAME_SIZE
	.align		4
.L_1:
        /*000c*/ 	.byte	0x04, 0x11
        /*000e*/ 	.short	(.L_3 - .L_2)
	.align		4
.L_2:
        /*0010*/ 	.word	index@(_Z7kernel1Pd)
        /*0014*/ 	.word	0x00000000


	//----- nvinfo : EIATTR_REGCOUNT
	.align		4
.L_3:
        /*0018*/ 	.byte	0x04, 0x2f
        /*001a*/ 	.short	(.L_5 - .L_4)
	.align		4
.L_4:
        /*001c*/ 	.word	index@(_Z7kernel2Pd)
        /*0020*/ 	.word	0x0000001c


	//----- nvinfo : EIATTR_FRAME_SIZE
	.align		4
.L_5:
        /*0024*/ 	.byte	0x04, 0x11
        /*0026*/ 	.short	(.L_7 - .L_6)
	.align		4
.L_6:
        /*0028*/ 	.word	index@(_Z7kernel2Pd)
        /*002c*/ 	.word	0x00000000


	//----- nvinfo : EIATTR_MIN_STACK_SIZE
	.align		4
.L_7:
        /*0030*/ 	.byte	0x04, 0x12
        /*0032*/ 	.short	(.L_9 - .L_8)
	.align		4
.L_8:
        /*0034*/ 	.word	index@(_Z7kernel2Pd)
        /*0038*/ 	.word	0x00000000


	//----- nvinfo : EIATTR_MIN_STACK_SIZE
	.align		4
.L_9:
        /*003c*/ 	.byte	0x04, 0x12
        /*003e*/ 	.short	(.L_11 - .L_10)
	.align		4
.L_10:
        /*0040*/ 	.word	index@(_Z7kernel1Pd)
        /*0044*/ 	.word	0x00000000
.L_11:


//--------------------- .nv.compat                --------------------------
	.section	.nv.compat,"",@"SHT_CUDA_COMPAT_INFO"
	.align	4
        /*0000*/ 	.byte	0x02, 0x09, 0x00, 0x00, 0x02, 0x02, 0x01, 0x00, 0x02, 0x05, 0x05, 0x00, 0x03, 0x07, 0x01, 0x01
        /*0010*/ 	.byte	0x02, 0x03, 0x00, 0x00, 0x02, 0x06, 0x01, 0x00, 0x04, 0x0b, 0x08, 0x00, 0x01, 0x00, 0x00, 0x00
        /*0020*/ 	.byte	0x00, 0x00, 0x00, 0x00


//--------------------- .nv.info._Z7kernel2Pd     --------------------------
	.section	.nv.info._Z7kernel2Pd,"",@"SHT_CUDA_INFO"
	.sectionflags	@""
	.align	4


	//----- nvinfo : EIATTR_CUDA_API_VERSION
	.align		4
        /*0000*/ 	.byte	0x04, 0x37
        /*0002*/ 	.short	(.L_13 - .L_12)
.L_12:
        /*0004*/ 	.word	0x00000082


	//----- nvinfo : EIATTR_KPARAM_INFO
	.align		4
.L_13:
        /*0008*/ 	.byte	0x04, 0x17
        /*000a*/ 	.short	(.L_15 - .L_14)
.L_14:
        /*000c*/ 	.word	0x00000000
        /*0010*/ 	.short	0x0000
        /*0012*/ 	.short	0x0000
        /*0014*/ 	.byte	0x00, 0xf5, 0x21, 0x00


	//----- nvinfo : EIATTR_SPARSE_MMA_MASK
	.align		4
.L_15:
        /*0018*/ 	.byte	0x03, 0x50
        /*001a*/ 	.short	0x0000


	//----- nvinfo : EIATTR_MAXREG_COUNT
	.align		4
        /*001c*/ 	.byte	0x03, 0x1b
        /*001e*/ 	.short	0x00ff


	//----- nvinfo : EIATTR_MERCURY_ISA_VERSION
	.align		4
        /*0020*/ 	.byte	0x03, 0x5f
        /*0022*/ 	.short	0x0101


	//----- nvinfo : EIATTR_VRC_CTA_INIT_COUNT
	.align		4
        /*0024*/ 	.byte	0x02, 0x4a
	.zero		1
	.zero		1


	//----- nvinfo : EIATTR_EXIT_INSTR_OFFSETS
	.align		4
        /*0028*/ 	.byte	0x04, 0x1c
        /*002a*/ 	.short	(.L_17 - .L_16)


	//   ....[0]....
.L_16:
        /*002c*/ 	.word	0x00000060


	//   ....[1]....
        /*0030*/ 	.word	0x000003a0


	//----- nvinfo : EIATTR_CBANK_PARAM_SIZE
	.align		4
.L_17:
        /*0034*/ 	.byte	0x03, 0x19
        /*0036*/ 	.short	0x0008


	//----- nvinfo : EIATTR_PARAM_CBANK
	.align		4
        /*0038*/ 	.byte	0x04, 0x0a
        /*003a*/ 	.short	(.L_19 - .L_18)
	.align		4
.L_18:
        /*003c*/ 	.word	index@(.nv.constant0._Z7kernel2Pd)
        /*0040*/ 	.short	0x0380
        /*0042*/ 	.short	0x0008


	//----- nvinfo : EIATTR_SW_WAR
	.align		4
.L_19:
        /*0044*/ 	.byte	0x04, 0x36
        /*0046*/ 	.short	(.L_21 - .L_20)
.L_20:
        /*0048*/ 	.word	0x00000008
.L_21:


//--------------------- .nv.info._Z7kernel1Pd     --------------------------
	.section	.nv.info._Z7kernel1Pd,"",@"SHT_CUDA_INFO"
	.sectionflags	@""
	.align	4


	//----- nvinfo : EIATTR_CUDA_API_VERSION
	.align		4
        /*0000*/ 	.byte	0x04, 0x37
        /*0002*/ 	.short	(.L_23 - .L_22)
.L_22:
        /*0004*/ 	.word	0x00000082


	//----- nvinfo : EIATTR_KPARAM_INFO
	.align		4
.L_23:
        /*0008*/ 	.byte	0x04, 0x17
        /*000a*/ 	.short	(.L_25 - .L_24)
.L_24:
        /*000c*/ 	.word	0x00000000
        /*0010*/ 	.short	0x0000
        /*0012*/ 	.short	0x0000
        /*0014*/ 	.byte	0x00, 0xf5, 0x21, 0x00


	//----- nvinfo : EIATTR_SPARSE_MMA_MASK
	.align		4
.L_25:
        /*0018*/ 	.byte	0x03, 0x50
        /*001a*/ 	.short	0x0000


	//----- nvinfo : EIATTR_MAXREG_COUNT
	.align		4
        /*001c*/ 	.byte	0x03, 0x1b
        /*001e*/ 	.short	0x00ff


	//----- nvinfo : EIATTR_MERCURY_ISA_VERSION
	.align		4
        /*0020*/ 	.byte	0x03, 0x5f
        /*0022*/ 	.short	0x0101


	//----- nvinfo : EIATTR_VRC_CTA_INIT_COUNT
	.align		4
        /*0024*/ 	.byte	0x02, 0x4a
	.zero		1
	.zero		1


	//----- nvinfo : EIATTR_EXIT_INSTR_OFFSETS
	.align		4
        /*0028*/ 	.byte	0x04, 0x1c
        /*002a*/ 	.short	(.L_27 - .L_26)


	//   ....[0]....
.L_26:
        /*002c*/ 	.word	0x00000060


	//   ....[1]....
        /*0030*/ 	.word	0x00000cb0


	//----- nvinfo : EIATTR_CBANK_PARAM_SIZE
	.align		4
.L_27:
        /*0034*/ 	.byte	0x03, 0x19
        /*0036*/ 	.short	0x0008


	//----- nvinfo : EIATTR_PARAM_CBANK
	.align		4
        /*0038*/ 	.byte	0x04, 0x0a
        /*003a*/ 	.short	(.L_29 - .L_28)
	.align		4
.L_28:
        /*003c*/ 	.word	index@(.nv.constant0._Z7kernel1Pd)
        /*0040*/ 	.short	0x0380
        /*0042*/ 	.short	0x0008


	//----- nvinfo : EIATTR_SW_WAR
	.align		4
.L_29:
        /*0044*/ 	.byte	0x04, 0x36
        /*0046*/ 	.short	(.L_31 - .L_30)
.L_30:
        /*0048*/ 	.word	0x00000008
.L_31:


//--------------------- .nv.callgraph             --------------------------
	.section	.nv.callgraph,"",@"SHT_CUDA_CALLGRAPH"
	.align	4
	.sectionentsize	8
	.align		4
        /*0000*/ 	.word	0x00000000
	.align		4
        /*0004*/ 	.word	0xffffffff
	.align		4
        /*0008*/ 	.word	0x00000000
	.align		4
        /*000c*/ 	.word	0xfffffffe
	.align		4
        /*0010*/ 	.word	0x00000000
	.align		4
        /*0014*/ 	.word	0xfffffffd
	.align		4
        /*0018*/ 	.word	0x00000000
	.align		4
        /*001c*/ 	.word	0xfffffffc


//--------------------- .text._Z7kernel2Pd        --------------------------
	.section	.text._Z7kernel2Pd,"ax",@progbits
	.align	128
        .global         _Z7kernel2Pd
        .type           _Z7kernel2Pd,@function
        .size           _Z7kernel2Pd,(.L_x_7 - _Z7kernel2Pd)
        .other          _Z7kernel2Pd,@"STO_CUDA_ENTRY STV_DEFAULT"
_Z7kernel2Pd:
.text._Z7kernel2Pd:
[----:B------:R-:W-:Y:S01]  /*0000*/  LDC R1, c[0x0][0x37c] ;  /* 0x0000df00ff017b82 */ /* 0x000fe20000000800 */
[----:B------:R-:W0:Y:S07]  /*0010*/  S2R R0, SR_TID.X ;  /* 0x0000000000007919 */ /* 0x000e2e0000002100 */
[----:B------:R-:W0:Y:S08]  /*0020*/  S2UR UR4, SR_CTAID.X ;  /* 0x00000000000479c3 */ /* 0x000e300000002500 */
[----:B------:R-:W0:Y:S02]  /*0030*/  LDC R5, c[0x0][0x360] ;  /* 0x0000d800ff057b82 */ /* 0x000e240000000800 */
[----:B0-----:R-:W-:-:S05]  /*0040*/  IMAD R5, R5, UR4, R0 ;  /* 0x0000000405057c24 */ /* 0x001fca000f8e0200 */
[----:B------:R-:W-:-:S13]  /*0050*/  ISETP.GT.AND P0, PT, R5, 0x2006, PT ;  /* 0x000020060500780c */ /* 0x000fda0003f04270 */
[----:B------:R-:W-:Y:S05]  /*0060*/  @P0 EXIT ;  /* 0x000000000000094d */ /* 0x000fea0003800000 */
[----:B------:R-:W0:Y:S01]  /*0070*/  LDC.64 R2, c[0x0][0x380] ;  /* 0x0000e000ff027b82 */ /* 0x000e220000000a00 */
[C---:B------:R-:W-:Y:S01]  /*0080*/  IADD3 R0, PT, PT, R5.reuse, 0x1, RZ ;  /* 0x0000000105007810 */ /* 0x040fe20007ffe0ff */
[----:B------:R-:W1:Y:S01]  /*0090*/  LDCU.64 UR6, c[0x0][0x358] ;  /* 0x00006b00ff0677ac */ /* 0x000e620008000a00 */
[----:B------:R-:W-:Y:S01]  /*00a0*/  UMOV UR4, URZ ;  /* 0x000000ff00047c82 */ /* 0x000fe20008000000 */
[----:B01----:R-:W-:-:S07]  /*00b0*/  IMAD.WIDE R2, R5, 0x8, R2 ;  /* 0x0000000805027825 */ /* 0x003fce00078e0202 */
.L_x_2:
[----:B012---:R0:W5:Y:S01]  /*00c0*/  LDG.E.64 R24, desc[UR6][R2.64+0x8] ;  /* 0x0000080602187981 */ /* 0x007162000c1e1b00 */
[----:B------:R-:W1:Y:S01]  /*00d0*/  LDC.64 R4, c[0x0][0x380] ;  /* 0x0000e000ff047b82 */ /* 0x000e620000000a00 */
[----:B------:R-:W-:Y:S01]  /*00e0*/  HFMA2 R17, -RZ, RZ, 0, 5.9604644775390625e-08 ;  /* 0x00000001ff117431 */ /* 0x000fe200000001ff */
[----:B------:R-:W-:-:S04]  /*00f0*/  UIADD3 UR4, UPT, UPT, UR4, 0x1, URZ ;  /* 0x0000000104047890 */ /* 0x000fc8000fffe0ff */
[----:B------:R-:W-:-:S11]  /*0100*/  UISETP.NE.AND UP0, UPT, UR4, 0x64, UPT ;  /* 0x000000640400788c */ /* 0x000fd6000bf05270 */
.L_x_1:
[----:B-12---:R-:W-:-:S04]  /*0110*/  IMAD R9, R17, 0x2008, R0 ;  /* 0x0000200811097824 */ /* 0x006fc800078e0200 */
[----:B-1----:R-:W-:-:S05]  /*0120*/  IMAD.WIDE R8, R9, 0x8, R4 ;  /* 0x0000000809087825 */ /* 0x002fca00078e0204 */
[----:B------:R-:W2:Y:S04]  /*0130*/  LDG.E.64 R10, desc[UR6][R8.64] ;  /* 0x00000006080a7981 */ /* 0x000ea8000c1e1b00 */
[----:B------:R-:W3:Y:S04]  /*0140*/  LDG.E.64 R22, desc[UR6][R8.64+0x10040] ;  /* 0x0100400608167981 */ /* 0x000ee8000c1e1b00 */
[----:B------:R-:W4:Y:S04]  /*0150*/  LDG.E.64 R20, desc[UR6][R8.64+0x20080] ;  /* 0x0200800608147981 */ /* 0x000f28000c1e1b00 */
[----:B------:R-:W4:Y:S04]  /*0160*/  LDG.E.64 R18, desc[UR6][R8.64+0x300c0] ;  /* 0x0300c00608127981 */ /* 0x000f28000c1e1b00 */
[----:B------:R-:W4:Y:S04]  /*0170*/  LDG.E.64 R14, desc[UR6][R8.64+0x40100] ;  /* 0x04010006080e7981 */ /* 0x000f28000c1e1b00 */
[----:B------:R-:W4:Y:S04]  /*0180*/  LDG.E.64 R12, desc[UR6][R8.64+0x50140] ;  /* 0x05014006080c7981 */ /* 0x000f28000c1e1b00 */
[----:B------:R-:W4:Y:S01]  /*0190*/  LDG.E.64 R6, desc[UR6][R8.64+0x60180] ;  /* 0x0601800608067981 */ /* 0x000f22000c1e1b00 */
[----:B------:R-:W-:-:S02]  /*01a0*/  ISETP.GT.U32.AND P0, PT, R17, 0x2000, PT ;  /* 0x000020001100780c */ /* 0x000fc40003f04070 */
[----:B------:R-:W-:-:S04]  /*01b0*/  IADD3 R17, PT, PT, R17, 0x8, RZ ;  /* 0x0000000811117810 */ /* 0x000fc80007ffe0ff */
[----:B------:R-:W-:Y:S01]  /*01c0*/  ISETP.GE.U32.AND P1, PT, R17, 0x2007, PT ;  /* 0x000020071100780c */ /* 0x000fe20003f26070 */
[----:B--2--5:R-:W-:-:S08]  /*01d0*/  DADD R10, R10, R24 ;  /* 0x000000000a0a7229 */ /* 0x024fd00000000018 */
[----:B---3--:R-:W-:-:S07]  /*01e0*/  DADD R10, R22, R10 ;  /* 0x00000000160a7229 */ /* 0x008fce000000000a */
[----:B------:R1:W-:Y:S01]  /*01f0*/  STG.E.64 desc[UR6][R8.64], R10 ;  /* 0x0000000a08007986 */ /* 0x0003e2000c101b06 */
[----:B------:R-:W-:-:S08]  /*0200*/  DADD R22, R22, R10 ;  /* 0x0000000016167229 */ /* 0x000fd0000000000a */
[----:B----4-:R-:W-:-:S07]  /*0210*/  DADD R22, R20, R22 ;  /* 0x0000000014167229 */ /* 0x010fce0000000016 */
[----:B------:R1:W-:Y:S01]  /*0220*/  STG.E.64 desc[UR6][R8.64+0x10040], R22 ;  /* 0x0100401608007986 */ /* 0x0003e2000c101b06 */
[----:B------:R-:W-:-:S08]  /*0230*/  DADD R20, R20, R22 ;  /* 0x0000000014147229 */ /* 0x000fd00000000016 */
[----:B------:R-:W-:-:S07]  /*0240*/  DADD R20, R18, R20 ;  /* 0x0000000012147229 */ /* 0x000fce0000000014 */
        /* <DEDUP_REMOVED lines=10> */
[----:B------:R-:W-:Y:S05]  /*02f0*/  @P0 BRA `(.L_x_0) ;  /* 0x0000000000200947 */ /* 0x000fea0003800000 */
[----:B-1----:R-:W2:Y:S04]  /*0300*/  LDG.E.64 R10, desc[UR6][R8.64+0x701c0] ;  /* 0x0701c006080a7981 */ /* 0x002ea8000c1e1b00 */
[----:B------:R-:W3:Y:S01]  /*0310*/  LDG.E.64 R12, desc[UR6][R8.64+0x80200] ;  /* 0x08020006080c7981 */ /* 0x000ee2000c1e1b00 */
[----:B------:R-:W-:-:S08]  /*0320*/  DADD R6, R24, R6 ;  /* 0x0000000018067229 */ /* 0x000fd00000000006 */
[----:B--2---:R-:W-:-:S07]  /*0330*/  DADD R6, R10, R6 ;  /* 0x000000000a067229 */ /* 0x004fce0000000006 */
[----:B------:R2:W-:Y:S01]  /*0340*/  STG.E.64 desc[UR6][R8.64+0x60180], R6 ;  /* 0x0601800608007986 */ /* 0x0005e2000c101b06 */
[----:B------:R-:W-:-:S08]  /*0350*/  DADD R10, R10, R6 ;  /* 0x000000000a0a7229 */ /* 0x000fd00000000006 */
[----:B---3--:R-:W-:-:S07]  /*0360*/  DADD R24, R10, R12 ;  /* 0x000000000a187229 */ /* 0x008fce000000000c */
[----:B------:R2:W-:Y:S04]  /*0370*/  STG.E.64 desc[UR6][R8.64+0x701c0], R24 ;  /* 0x0701c01808007986 */ /* 0x0005e8000c101b06 */
.L_x_0:
[----:B------:R-:W-:Y:S05]  /*0380*/  @!P1 BRA `(.L_x_1) ;  /* 0xfffffffc00609947 */ /* 0x000fea000383ffff */
[----:B------:R-:W-:Y:S05]  /*0390*/  BRA.U UP0, `(.L_x_2) ;  /* 0xfffffffd00487547 */ /* 0x000fea000b83ffff */
[----:B------:R-:W-:Y:S05]  /*03a0*/  EXIT ;  /* 0x000000000000794d */ /* 0x000fea0003800000 */
.L_x_3:
[----:B------:R-:W-:-:S00]  /*03b0*/  BRA `(.L_x_3) ;  /* 0xfffffffc00fc7947 */ /* 0x000fc0000383ffff */
[----:B------:R-:W-:-:S00]  /*03c0*/  NOP ;  /* 0x0000000000007918 */ /* 0x000fc00000000000 */
        /* <DEDUP_REMOVED lines=11> */
.L_x_7:


//--------------------- .text._Z7kernel1Pd        --------------------------
	.section	.text._Z7kernel1Pd,"ax",@progbits
	.align	128
        .global         _Z7kernel1Pd
        .type           _Z7kernel1Pd,@function
        .size           _Z7kernel1Pd,(.L_x_8 - _Z7kernel1Pd)
        .other          _Z7kernel1Pd,@"STO_CUDA_ENTRY STV_DEFAULT"
_Z7kernel1Pd:
.text._Z7kernel1Pd:
[----:B------:R-:W-:Y:S01]  /*0000*/  LDC R1, c[0x0][0x37c] ;  /* 0x0000df00ff017b82 */ /* 0x000fe20000000800 */
[----:B------:R-:W0:Y:S07]  /*0010*/  S2R R3, SR_TID.X ;  /* 0x0000000000037919 */ /* 0x000e2e0000002100 */
[----:B------:R-:W0:Y:S08]  /*0020*/  S2UR UR4, SR_CTAID.X ;  /* 0x00000000000479c3 */ /* 0x000e300000002500 */
[----:B------:R-:W0:Y:S02]  /*0030*/  LDC R0, c[0x0][0x360] ;  /* 0x0000d800ff007b82 */ /* 0x000e240000000800 */
[----:B0-----:R-:W-:-:S05]  /*0040*/  IMAD R0, R0, UR4, R3 ;  /* 0x0000000400007c24 */ /* 0x001fca000f8e0203 */
[----:B------:R-:W-:-:S13]  /*0050*/  ISETP.GT.AND P0, PT, R0, 0x1ffe, PT ;  /* 0x00001ffe0000780c */ /* 0x000fda0003f04270 */
[----:B------:R-:W-:Y:S05]  /*0060*/  @P0 EXIT ;  /* 0x000000000000094d */ /* 0x000fea0003800000 */
[----:B------:R-:W0:Y:S01]  /*0070*/  LDCU.64 UR4, c[0x0][0x380] ;  /* 0x00007000ff0477ac */ /* 0x000e220008000a00 */
[----:B------:R-:W-:Y:S01]  /*0080*/  IADD3 R0, PT, PT, R0, 0x1, RZ ;  /* 0x0000000100007810 */ /* 0x000fe20007ffe0ff */
[----:B------:R-:W1:Y:S01]  /*0090*/  LDCU.64 UR6, c[0x0][0x358] ;  /* 0x00006b00ff0677ac */ /* 0x000e620008000a00 */
[----:B0-----:R-:W-:-:S04]  /*00a0*/  UIADD3 UR4, UP0, UPT, UR4, 0x20000, URZ ;  /* 0x0002000004047890 */ /* 0x001fc8000ff1e0ff */
[----:B------:R-:W-:Y:S02]  /*00b0*/  UIADD3.X UR5, UPT, UPT, URZ, UR5, URZ, UP0, !UPT ;  /* 0x00000005ff057290 */ /* 0x000fe400087fe4ff */
[----:B------:R-:W-:Y:S01]  /*00c0*/  MOV R2, UR4 ;  /* 0x0000000400027c02 */ /* 0x000fe20008000f00 */
[----:B------:R-:W-:-:S03]  /*00d0*/  UMOV UR4, URZ ;  /* 0x000000ff00047c82 */ /* 0x000fc60008000000 */
[----:B-1----:R-:W-:-:S07]  /*00e0*/  MOV R3, UR5 ;  /* 0x0000000500037c02 */ /* 0x002fce0008000f00 */
.L_x_5:
[----:B------:R-:W-:Y:S01]  /*00f0*/  UIADD3 UR4, UPT, UPT, UR4, 0x1, URZ ;  /* 0x0000000104047890 */ /* 0x000fe2000fffe0ff */
[----:B------:R-:W-:Y:S01]  /*0100*/  MOV R5, R0 ;  /* 0x0000000000057202 */ /* 0x000fe20000000f00 */
[----:B------:R-:W-:Y:S02]  /*0110*/  UMOV UR5, URZ ;  /* 0x000000ff00057c82 */ /* 0x000fe40008000000 */
[----:B0-----:R-:W-:-:S11]  /*0120*/  UISETP.NE.AND UP1, UPT, UR4, 0x64, UPT ;  /* 0x000000640400788c */ /* 0x001fd6000bf25270 */
.L_x_4:
[----:B0-----:R-:W-:-:S05]  /*0130*/  IMAD.WIDE R10, R5, 0x8, R2 ;  /* 0x00000008050a7825 */ /* 0x001fca00078e0202 */
[----:B------:R-:W2:Y:S04]  /*0140*/  LDG.E.64 R6, desc[UR6][R10.64+-0x20000] ;  /* 0xfe0000060a067981 */ /* 0x000ea8000c1e1b00 */
[----:B------:R-:W2:Y:S04]  /*0150*/  LDG.E.64 R8, desc[UR6][R10.64+-0x10000] ;  /* 0xff0000060a087981 */ /* 0x000ea8000c1e1b00 */
[----:B------:R-:W3:Y:S04]  /*0160*/  LDG.E.64 R12, desc[UR6][R10.64] ;  /* 0x000000060a0c7981 */ /* 0x000ee8000c1e1b00 */
[----:B------:R-:W4:Y:S01]  /*0170*/  LDG.E.64 R14, desc[UR6][R10.64+0x10000] ;  /* 0x010000060a0e7981 */ /* 0x000f22000c1e1b00 */
[----:B--2---:R-:W-:-:S08]  /*0180*/  DADD R6, R6, R8 ;  /* 0x0000000006067229 */ /* 0x004fd00000000008 */
[----:B---3--:R-:W-:Y:S01]  /*0190*/  DADD R8, R6, R12 ;  /* 0x0000000006087229 */ /* 0x008fe2000000000c */
[----:B------:R-:W-:-:S05]  /*01a0*/  IADD3 R7, PT, PT, R5, 0x4000, RZ ;  /* 0x0000400005077810 */ /* 0x000fca0007ffe0ff */
[----:B------:R-:W-:Y:S02]  /*01b0*/  IMAD.WIDE R6, R7, 0x8, R2 ;  /* 0x0000000807067825 */ /* 0x000fe400078e0202 */
[----:B------:R-:W-:Y:S01]  /*01c0*/  DADD R12, R12, R8 ;  /* 0x000000000c0c7229 */ /* 0x000fe20000000008 */
[----:B------:R0:W-:Y:S07]  /*01d0*/  STG.E.64 desc[UR6][R10.64+-0x10000], R8 ;  /* 0xff0000080a007986 */ /* 0x0001ee000c101b06 */
[----:B----4-:R-:W-:-:S07]  /*01e0*/  DADD R12, R12, R14 ;  /* 0x000000000c0c7229 */ /* 0x010fce000000000e */
[----:B------:R1:W-:Y:S04]  /*01f0*/  STG.E.64 desc[UR6][R10.64], R12 ;  /* 0x0000000c0a007986 */ /* 0x0003e8000c101b06 */
[----:B------:R-:W2:Y:S04]  /*0200*/  LDG.E.64 R14, desc[UR6][R6.64+-0x20000] ;  /* 0xfe000006060e7981 */ /* 0x000ea8000c1e1b00 */
[----:B------:R-:W2:Y:S04]  /*0210*/  LDG.E.64 R16, desc[UR6][R6.64+-0x10000] ;  /* 0xff00000606107981 */ /* 0x000ea8000c1e1b00 */
[----:B------:R-:W3:Y:S04]  /*0220*/  LDG.E.64 R18, desc[UR6][R6.64] ;  /* 0x0000000606127981 */ /* 0x000ee8000c1e1b00 */
[----:B------:R-:W4:Y:S01]  /*0230*/  LDG.E.64 R20, desc[UR6][R6.64+0x10000] ;  /* 0x0100000606147981 */ /* 0x000f22000c1e1b00 */
[----:B--2---:R-:W-:Y:S01]  /*0240*/  DADD R14, R14, R16 ;  /* 0x000000000e0e7229 */ /* 0x004fe20000000010 */
[----:B------:R-:W-:-:S05]  /*0250*/  IADD3 R17, PT, PT, R5, 0x8000, RZ ;  /* 0x0000800005117810 */ /* 0x000fca0007ffe0ff */
[----:B0-----:R-:W-:Y:S02]  /*0260*/  IMAD.WIDE R8, R17, 0x8, R2 ;  /* 0x0000000811087825 */ /* 0x001fe400078e0202 */
[----:B---3--:R-:W-:-:S07]  /*0270*/  DADD R14, R14, R18 ;  /* 0x000000000e0e7229 */ /* 0x008fce0000000012 */
[----:B------:R-:W-:Y:S01]  /*0280*/  STG.E.64 desc[UR6][R6.64+-0x10000], R14 ;  /* 0xff00000e06007986 */ /* 0x000fe2000c101b06 */
[----:B------:R-:W-:-:S08]  /*0290*/  DADD R18, R18, R14 ;  /* 0x0000000012127229 */ /* 0x000fd0000000000e */
[----:B----4-:R-:W-:-:S07]  /*02a0*/  DADD R18, R18, R20 ;  /* 0x0000000012127229 */ /* 0x010fce0000000014 */
[----:B------:R0:W-:Y:S04]  /*02b0*/  STG.E.64 desc[UR6][R6.64], R18 ;  /* 0x0000001206007986 */ /* 0x0001e8000c101b06 */
[----:B-1----:R-:W2:Y:S04]  /*02c0*/  LDG.E.64 R10, desc[UR6][R8.64+-0x20000] ;  /* 0xfe000006080a7981 */ /* 0x002ea8000c1e1b00 */
        /* <DEDUP_REMOVED lines=8> */
[----:B------:R-:W-:Y:S07]  /*0350*/  STG.E.64 desc[UR6][R8.64+-0x10000], R12 ;  /* 0xff00000c08007986 */ /* 0x000fee000c101b06 */
[----:B----4-:R-:W-:-:S07]  /*0360*/  DADD R16, R16, R20 ;  /* 0x0000000010107229 */ /* 0x010fce0000000014 */
[----:B------:R1:W-:Y:S04]  /*0370*/  STG.E.64 desc[UR6][R8.64], R16 ;  /* 0x0000001008007986 */ /* 0x0003e8000c101b06 */
[----:B0-----:R-:W2:Y:S04]  /*0380*/  LDG.E.64 R6, desc[UR6][R10.64+-0x20000] ;  /* 0xfe0000060a067981 */ /* 0x001ea8000c1e1b00 */
        /* <DEDUP_REMOVED lines=17> */
[----:B------:R-:W-:-:S04]  /*04a0*/  VIADD R9, R5, 0x14000 ;  /* 0x0001400005097836 */ /* 0x000fc80000000000 */
[----:B------:R-:W-:Y:S02]  /*04b0*/  IMAD.WIDE R8, R9, 0x8, R2 ;  /* 0x0000000809087825 */ /* 0x000fe400078e0202 */
[----:B------:R-:W-:Y:S01]  /*04c0*/  STG.E.64 desc[UR6][R6.64+-0x10000], R12 ;  /* 0xff00000c06007986 */ /* 0x000fe2000c101b06 */
[----:B------:R-:W-:-:S08]  /*04d0*/  DADD R16, R16, R12 ;  /* 0x0000000010107229 */ /* 0x000fd0000000000c */
        /* <DEDUP_REMOVED lines=110> */
[----:B-1----:R-:W2:Y:S04]  /*0bc0*/  LDG.E.64 R10, desc[UR6][R8.64+-0x20000] ;  /* 0xfe000006080a7981 */ /* 0x002ea8000c1e1b00 */
[----:B------:R-:W2:Y:S04]  /*0bd0*/  LDG.E.64 R12, desc[UR6][R8.64+-0x10000] ;  /* 0xff000006080c7981 */ /* 0x000ea8000c1e1b00 */
[----:B------:R-:W3:Y:S04]  /*0be0*/  LDG.E.64 R14, desc[UR6][R8.64] ;  /* 0x00000006080e7981 */ /* 0x000ee8000c1e1b00 */
[----:B------:R-:W4:Y:S01]  /*0bf0*/  LDG.E.64 R16, desc[UR6][R8.64+0x10000] ;  /* 0x0100000608107981 */ /* 0x000f22000c1e1b00 */
[----:B------:R-:W-:Y:S01]  /*0c00*/  UIADD3 UR5, UPT, UPT, UR5, 0x1e, URZ ;  /* 0x0000001e05057890 */ /* 0x000fe2000fffe0ff */
[----:B------:R-:W-:-:S03]  /*0c10*/  IADD3 R5, PT, PT, R5, 0x3c000, RZ ;  /* 0x0003c00005057810 */ /* 0x000fc60007ffe0ff */
[----:B------:R-:W-:Y:S01]  /*0c20*/  UISETP.NE.AND UP0, UPT, UR5, 0x1ffe, UPT ;  /* 0x00001ffe0500788c */ /* 0x000fe2000bf05270 */
[----:B--2---:R-:W-:-:S08]  /*0c30*/  DADD R10, R10, R12 ;  /* 0x000000000a0a7229 */ /* 0x004fd0000000000c */
[----:B---3--:R-:W-:-:S07]  /*0c40*/  DADD R10, R10, R14 ;  /* 0x000000000a0a7229 */ /* 0x008fce000000000e */
[----:B------:R0:W-:Y:S01]  /*0c50*/  STG.E.64 desc[UR6][R8.64+-0x10000], R10 ;  /* 0xff00000a08007986 */ /* 0x0001e2000c101b06 */
[----:B------:R-:W-:-:S08]  /*0c60*/  DADD R14, R14, R10 ;  /* 0x000000000e0e7229 */ /* 0x000fd0000000000a */
[----:B----4-:R-:W-:-:S07]  /*0c70*/  DADD R14, R14, R16 ;  /* 0x000000000e0e7229 */ /* 0x010fce0000000010 */
[----:B------:R0:W-:Y:S01]  /*0c80*/  STG.E.64 desc[UR6][R8.64], R14 ;  /* 0x0000000e08007986 */ /* 0x0001e2000c101b06 */
[----:B------:R-:W-:Y:S05]  /*0c90*/  BRA.U UP0, `(.L_x_4) ;  /* 0xfffffff500247547 */ /* 0x000fea000b83ffff */
[----:B------:R-:W-:Y:S05]  /*0ca0*/  BRA.U UP1, `(.L_x_5) ;  /* 0xfffffff501107547 */ /* 0x000fea000b83ffff */
[----:B------:R-:W-:Y:S05]  /*0cb0*/  EXIT ;  /* 0x000000000000794d */ /* 0x000fea0003800000 */
.L_x_6:
        /* <DEDUP_REMOVED lines=12> */
.L_x_8:


//--------------------- .nv.shared.reserved.0     --------------------------
	.section	.nv.shared.reserved.0,"aw",@nobits
	.weak		__nv_reservedSMEM_offset_0_alias
	.size		__nv_reservedSMEM_offset_0_alias, 0, 64
	.other		__nv_reservedSMEM_offset_0_alias,@"STO_CUDA_RESERVED_SHARED STV_DEFAULT"
__nv_reservedSMEM_offset_0_alias:
	.zero		0
	.zero		64


//--------------------- .nv.constant0._Z7kernel2Pd --------------------------
	.section	.nv.constant0._Z7kernel2Pd,"a",@progbits
	.sectionflags	@""
	.align	4
.nv.constant0._Z7kernel2Pd:
	.zero		904


//--------------------- .nv.constant0._Z7kernel1Pd --------------------------
	.section	.nv.constant0._Z7kernel1Pd,"a",@progbits
	.sectionflags	@""
	.align	4
.nv.constant0._Z7kernel1Pd:
	.zero		904


//--------------------- SYMBOLS --------------------------

	.type		.nv.reservedSmem.offset0,@object
	.size		.nv.reservedSmem.offset0,0x4
